	.headerflags	@"EF_CUDA_TEXMODE_UNIFIED EF_CUDA_64BIT_ADDRESS EF_CUDA_ACCELERATORS EF_CUDA_SM90 EF_CUDA_VIRTUAL_SM(EF_CUDA_SM90)"
	.elftype	@"ET_EXEC"


//--------------------- .nv.info                  --------------------------
	.section	.nv.info,"",@"SHT_CUDA_INFO"
	.align	4


	//----- nvinfo : EIATTR_REGCOUNT
	.align		4
        /*0000*/ 	.byte	0x04, 0x2f
        /*0002*/ 	.short	(.L_1 - .L_0)
	.align		4
.L_0:
        /*0004*/ 	.word	index@(triton_poi_fused_convolution_relu_threshold_backward_7)
        /*0008*/ 	.word	0x0000001a


	//----- nvinfo : EIATTR_MIN_STACK_SIZE
	.align		4
.L_1:
        /*000c*/ 	.byte	0x04, 0x12
        /*000e*/ 	.short	(.L_3 - .L_2)
	.align		4
.L_2:
        /*0010*/ 	.word	index@(triton_poi_fused_convolution_relu_threshold_backward_7)
        /*0014*/ 	.word	0x00000000


	//----- nvinfo : EIATTR_FRAME_SIZE
	.align		4
.L_3:
        /*0018*/ 	.byte	0x04, 0x11
        /*001a*/ 	.short	(.L_5 - .L_4)
	.align		4
.L_4:
        /*001c*/ 	.word	index@(triton_poi_fused_convolution_relu_threshold_backward_7)
        /*0020*/ 	.word	0x00000000


	//----- nvinfo : EIATTR_MIN_STACK_SIZE
	.align		4
.L_5:
        /*0024*/ 	.byte	0x04, 0x12
        /*0026*/ 	.short	(.L_7 - .L_6)
	.align		4
.L_6:
        /*0028*/ 	.word	index@(triton_poi_fused_convolution_relu_threshold_backward_7)
        /*002c*/ 	.word	0x00000000
.L_7:


//--------------------- .nv.info.triton_poi_fused_convolution_relu_threshold_backward_7 --------------------------
	.section	.nv.info.triton_poi_fused_convolution_relu_threshold_backward_7,"",@"SHT_CUDA_INFO"
	.sectionflags	@""
	.align	4


	//----- nvinfo : EIATTR_CUDA_API_VERSION
	.align		4
        /*0000*/ 	.byte	0x04, 0x37
        /*0002*/ 	.short	(.L_9 - .L_8)
.L_8:
        /*0004*/ 	.word	0x0000007c


	//----- nvinfo : EIATTR_KPARAM_INFO
	.align		4
.L_9:
        /*0008*/ 	.byte	0x04, 0x17
        /*000a*/ 	.short	(.L_11 - .L_10)
.L_10:
        /*000c*/ 	.word	0x00000000
        /*0010*/ 	.short	0x0003
        /*0012*/ 	.short	0x0018
        /*0014*/ 	.byte	0x00, 0xf0, 0x11, 0x00


	//----- nvinfo : EIATTR_KPARAM_INFO
	.align		4
.L_11:
        /*0018*/ 	.byte	0x04, 0x17
        /*001a*/ 	.short	(.L_13 - .L_12)
.L_12:
        /*001c*/ 	.word	0x00000000
        /*0020*/ 	.short	0x0002
        /*0022*/ 	.short	0x0010
        /*0024*/ 	.byte	0x00, 0xf4, 0x21, 0x00


	//----- nvinfo : EIATTR_KPARAM_INFO
	.align		4
.L_13:
        /*0028*/ 	.byte	0x04, 0x17
        /*002a*/ 	.short	(.L_15 - .L_14)
.L_14:
        /*002c*/ 	.word	0x00000000
        /*0030*/ 	.short	0x0001
        /*0032*/ 	.short	0x0008
        /*0034*/ 	.byte	0x00, 0xf4, 0x21, 0x00


	//----- nvinfo : EIATTR_KPARAM_INFO
	.align		4
.L_15:
        /*0038*/ 	.byte	0x04, 0x17
        /*003a*/ 	.short	(.L_17 - .L_16)
.L_16:
        /*003c*/ 	.word	0x00000000
        /*0040*/ 	.short	0x0000
        /*0042*/ 	.short	0x0000
        /*0044*/ 	.byte	0x00, 0xf4, 0x21, 0x00


	//----- nvinfo : EIATTR_SPARSE_MMA_MASK
	.align		4
.L_17:
        /*0048*/ 	.byte	0x03, 0x50
        /*004a*/ 	.short	0x0000


	//----- nvinfo : EIATTR_MAXREG_COUNT
	.align		4
        /*004c*/ 	.byte	0x03, 0x1b
        /*004e*/ 	.short	0x00ff


	//----- nvinfo : EIATTR_EXIT_INSTR_OFFSETS
	.align		4
        /*0050*/ 	.byte	0x04, 0x1c
        /*0052*/ 	.short	(.L_19 - .L_18)


	//   ....[0]....
.L_18:
        /*0054*/ 	.word	0x000004b0


	//----- nvinfo : EIATTR_REQNTID
	.align		4
.L_19:
        /*0058*/ 	.byte	0x04, 0x10
        /*005a*/ 	.short	(.L_21 - .L_20)
.L_20:
        /*005c*/ 	.word	0x00000080
        /*0060*/ 	.word	0x00000001
        /*0064*/ 	.word	0x00000001


	//----- nvinfo : EIATTR_CBANK_PARAM_SIZE
	.align		4
.L_21:
        /*0068*/ 	.byte	0x03, 0x19
        /*006a*/ 	.short	0x001c


	//----- nvinfo : EIATTR_PARAM_CBANK
	.align		4
        /*006c*/ 	.byte	0x04, 0x0a
        /*006e*/ 	.short	(.L_23 - .L_22)
	.align		4
.L_22:
        /*0070*/ 	.word	index@(.nv.constant0.triton_poi_fused_convolution_relu_threshold_backward_7)
        /*0074*/ 	.short	0x0210
        /*0076*/ 	.short	0x001c


	//----- nvinfo : EIATTR_SW_WAR
	.align		4
.L_23:
        /*0078*/ 	.byte	0x04, 0x36
        /*007a*/ 	.short	(.L_25 - .L_24)
.L_24:
        /*007c*/ 	.word	0x00000008
.L_25:


//--------------------- .nv.callgraph             --------------------------
	.section	.nv.callgraph,"",@"SHT_CUDA_CALLGRAPH"
	.align	4
	.sectionentsize	8
	.align		4
        /*0000*/ 	.word	0x00000000
	.align		4
        /*0004*/ 	.word	0xffffffff
	.align		4
        /*0008*/ 	.word	0x00000000
	.align		4
        /*000c*/ 	.word	0xfffffffe
	.align		4
        /*0010*/ 	.word	0x00000000
	.align		4
        /*0014*/ 	.word	0xfffffffd
	.align		4
        /*0018*/ 	.word	0x00000000
	.align		4
        /*001c*/ 	.word	0xfffffffc


//--------------------- .text.triton_poi_fused_convolution_relu_threshold_backward_7 --------------------------
	.section	.text.triton_poi_fused_convolution_relu_threshold_backward_7,"ax",@progbits
	.align	128
        .global         triton_poi_fused_convolution_relu_threshold_backward_7
        .type           triton_poi_fused_convolution_relu_threshold_backward_7,@function
        .size           triton_poi_fused_convolution_relu_threshold_backward_7,(.L_x_1 - triton_poi_fused_convolution_relu_threshold_backward_7)
        .other          triton_poi_fused_convolution_relu_threshold_backward_7,@"STO_CUDA_ENTRY STV_DEFAULT"
triton_poi_fused_convolution_relu_threshold_backward_7:
.text.triton_poi_fused_convolution_relu_threshold_backward_7:
[----:B------:R-:W-:Y:S01]  /*0000*/  LDC R1, c[0x0][0x28] ;  /* 0x00000a00ff017b82 */ /* 0x000fe20000000800 */
[----:B------:R-:W1:Y:S07]  /*0010*/  S2R R0, SR_TID.X ;  /* 0x0000000000007919 */ /* 0x000e6e0000002100 */
[----:B------:R-:W2:Y:S01]  /*0020*/  LDC.64 R2, c[0x0][0x218] ;  /* 0x00008600ff027b82 */ /* 0x000ea20000000a00 */
[----:B------:R-:W-:Y:S01]  /*0030*/  ULDC.64 UR4, c[0x0][0x208] ;  /* 0x0000820000047ab9 */ /* 0x000fe20000000a00 */
[----:B------:R-:W-:Y:S01]  /*0040*/  ULDC.64 UR6, c[0x0][0x220] ;  /* 0x0000880000067ab9 */ /* 0x000fe20000000a00 */
[----:B------:R-:W3:Y:S05]  /*0050*/  S2R R5, SR_CTAID.X ;  /* 0x0000000000057919 */ /* 0x000eea0000002500 */
[----:B------:R-:W4:Y:S01]  /*0060*/  LDC.64 R12, c[0x0][0x210] ;  /* 0x00008400ff0c7b82 */ /* 0x000f220000000a00 */
[----:B-1----:R-:W-:Y:S01]  /*0070*/  IMAD.SHL.U32 R0, R0, 0x8, RZ ;  /* 0x0000000800007824 */ /* 0x002fe200078e00ff */
[----:B---3--:R-:W-:-:S04]  /*0080*/  SHF.R.S32.HI R15, RZ, 0x15, R5 ;  /* 0x00000015ff0f7819 */ /* 0x008fc80000011405 */
[----:B------:R-:W-:Y:S02]  /*0090*/  LOP3.LUT R0, R0, 0x3f8, RZ, 0xc0, !PT ;  /* 0x000003f800007812 */ /* 0x000fe400078ec0ff */
[----:B------:R-:W-:-:S03]  /*00a0*/  SGXT R15, R15, 0x1 ;  /* 0x000000010f0f781a */ /* 0x000fc60000000200 */
[----:B------:R-:W-:-:S04]  /*00b0*/  IMAD R0, R5, 0x400, R0 ;  /* 0x0000040005007824 */ /* 0x000fc800078e0200 */
[C---:B------:R-:W-:Y:S01]  /*00c0*/  VIADD R14, R0.reuse, 0x4 ;  /* 0x00000004000e7836 */ /* 0x040fe20000000000 */
[----:B------:R-:W-:Y:S01]  /*00d0*/  LEA.HI R4, R15, R0, RZ, 0x7 ;  /* 0x000000000f047211 */ /* 0x000fe200078f38ff */
[----:B----4-:R-:W-:-:S03]  /*00e0*/  IMAD.WIDE R12, R0, 0x4, R12 ;  /* 0x00000004000c7825 */ /* 0x010fc600078e020c */
[----:B------:R-:W-:Y:S02]  /*00f0*/  LOP3.LUT R5, R4, 0xffffff80, RZ, 0xc0, !PT ;  /* 0xffffff8004057812 */ /* 0x000fe400078ec0ff */
[----:B------:R-:W-:Y:S01]  /*0100*/  LEA.HI R15, R15, R14, RZ, 0x7 ;  /* 0x0000000e0f0f7211 */ /* 0x000fe200078f38ff */
[----:B------:R-:W3:Y:S02]  /*0110*/  LDG.E.128 R8, desc[UR4][R12.64] ;  /* 0x000000040c087981 */ /* 0x000ee4000c1e1d00 */
[----:B------:R-:W-:Y:S02]  /*0120*/  IMAD.IADD R5, R0, 0x1, -R5 ;  /* 0x0000000100057824 */ /* 0x000fe400078e0a05 */
[----:B------:R-:W4:Y:S02]  /*0130*/  LDG.E.128 R16, desc[UR4][R12.64+0x10] ;  /* 0x000010040c107981 */ /* 0x000f24000c1e1d00 */
[----:B--2---:R-:W-:Y:S01]  /*0140*/  IMAD.WIDE R4, R5, 0x4, R2 ;  /* 0x0000000405047825 */ /* 0x004fe200078e0202 */
[----:B------:R-:W-:-:S05]  /*0150*/  LOP3.LUT R15, R15, 0xffffff80, RZ, 0xc0, !PT ;  /* 0xffffff800f0f7812 */ /* 0x000fca00078ec0ff */
[----:B------:R-:W3:Y:S01]  /*0160*/  LDG.E.EL.128 R4, desc[UR4][R4.64] ;  /* 0x0000000404047981 */ /* 0x000ee2000c2e1d00 */
[----:B------:R-:W-:-:S04]  /*0170*/  IMAD.IADD R15, R14, 0x1, -R15 ;  /* 0x000000010e0f7824 */ /* 0x000fc800078e0a0f */
[----:B------:R-:W-:-:S06]  /*0180*/  IMAD.WIDE R20, R15, 0x4, R2 ;  /* 0x000000040f147825 */ /* 0x000fcc00078e0202 */
[----:B------:R-:W4:Y:S01]  /*0190*/  LDG.E.EL.128 R20, desc[UR4][R20.64] ;  /* 0x0000000414147981 */ /* 0x000f22000c2e1d00 */
[C---:B---3--:R-:W-:Y:S01]  /*01a0*/  FSETP.GEU.AND P2, PT, R11.reuse, -R7, PT ;  /* 0x800000070b00720b */ /* 0x048fe20003f4e000 */
[C---:B------:R-:W-:Y:S01]  /*01b0*/  FADD R2, R10.reuse, R6 ;  /* 0x000000060a027221 */ /* 0x040fe20000000000 */
[----:B------:R-:W-:Y:S01]  /*01c0*/  FADD R7, R11, R7 ;  /* 0x000000070b077221 */ /* 0x000fe20000000000 */
[----:B------:R-:W-:-:S04]  /*01d0*/  FSETP.GEU.AND P0, PT, R10, -R6, PT ;  /* 0x800000060a00720b */ /* 0x000fc80003f0e000 */
[----:B------:R-:W-:Y:S01]  /*01e0*/  FSEL R3, R2, RZ, P0 ;  /* 0x000000ff02037208 */ /* 0x000fe20000000000 */
[C---:B------:R-:W-:Y:S01]  /*01f0*/  FADD R2, R8.reuse, R4 ;  /* 0x0000000408027221 */ /* 0x040fe20000000000 */
[----:B------:R-:W-:Y:S02]  /*0200*/  FSEL R7, R7, RZ, P2 ;  /* 0x000000ff07077208 */ /* 0x000fe40001000000 */
[----:B------:R-:W-:Y:S02]  /*0210*/  FSETP.GEU.AND P0, PT, R8, -R4, PT ;  /* 0x800000040800720b */ /* 0x000fe40003f0e000 */
[----:B------:R-:W-:Y:S02]  /*0220*/  FSETP.GTU.AND P3, PT, R7, RZ, PT ;  /* 0x000000ff0700720b */ /* 0x000fe40003f6c000 */
[----:B------:R-:W-:Y:S02]  /*0230*/  FSEL R2, R2, RZ, P0 ;  /* 0x000000ff02027208 */ /* 0x000fe40000000000 */
[----:B------:R-:W-:-:S02]  /*0240*/  FSETP.GTU.AND P2, PT, R3, RZ, PT ;  /* 0x000000ff0300720b */ /* 0x000fc40003f4c000 */
[C---:B------:R-:W-:Y:S01]  /*0250*/  FSETP.GEU.AND P1, PT, R9.reuse, -R5, PT ;  /* 0x800000050900720b */ /* 0x040fe20003f2e000 */
[----:B------:R-:W-:Y:S01]  /*0260*/  FADD R5, R9, R5 ;  /* 0x0000000509057221 */ /* 0x000fe20000000000 */
[----:B------:R-:W-:Y:S02]  /*0270*/  SEL R3, RZ, 0x1, P3 ;  /* 0x00000001ff037807 */ /* 0x000fe40001800000 */
[----:B------:R-:W-:Y:S01]  /*0280*/  FSETP.GTU.AND P0, PT, R2, RZ, PT ;  /* 0x000000ff0200720b */ /* 0x000fe20003f0c000 */
[----:B----4-:R-:W-:Y:S01]  /*0290*/  FADD R2, R16, R20 ;  /* 0x0000001410027221 */ /* 0x010fe20000000000 */
[C---:B------:R-:W-:Y:S01]  /*02a0*/  FSETP.GEU.AND P5, PT, R19.reuse, -R23, PT ;  /* 0x800000171300720b */ /* 0x040fe20003fae000 */
[----:B------:R-:W-:Y:S01]  /*02b0*/  FADD R19, R19, R23 ;  /* 0x0000001713137221 */ /* 0x000fe20000000000 */
[C---:B------:R-:W-:Y:S01]  /*02c0*/  FSETP.GEU.AND P4, PT, R18.reuse, -R22, PT ;  /* 0x800000161200720b */ /* 0x040fe20003f8e000 */
[----:B------:R-:W-:Y:S01]  /*02d0*/  FADD R18, R18, R22 ;  /* 0x0000001612127221 */ /* 0x000fe20000000000 */
[C---:B------:R-:W-:Y:S01]  /*02e0*/  FSETP.GEU.AND P3, PT, R17.reuse, -R21, PT ;  /* 0x800000151100720b */ /* 0x040fe20003f6e000 */
[----:B------:R-:W-:Y:S01]  /*02f0*/  FADD R17, R17, R21 ;  /* 0x0000001511117221 */ /* 0x000fe20000000000 */
[----:B------:R-:W-:-:S02]  /*0300*/  SEL R4, RZ, 0x1, P2 ;  /* 0x00000001ff047807 */ /* 0x000fc40001000000 */
[----:B------:R-:W-:Y:S02]  /*0310*/  FSETP.GEU.AND P2, PT, R16, -R20, PT ;  /* 0x800000141000720b */ /* 0x000fe40003f4e000 */
[----:B------:R-:W-:Y:S02]  /*0320*/  FSEL R5, R5, RZ, P1 ;  /* 0x000000ff05057208 */ /* 0x000fe40000800000 */
[----:B------:R-:W-:Y:S02]  /*0330*/  FSEL R19, R19, RZ, P5 ;  /* 0x000000ff13137208 */ /* 0x000fe40002800000 */
[----:B------:R-:W-:Y:S02]  /*0340*/  FSEL R18, R18, RZ, P4 ;  /* 0x000000ff12127208 */ /* 0x000fe40002000000 */
[----:B------:R-:W-:Y:S02]  /*0350*/  FSEL R17, R17, RZ, P3 ;  /* 0x000000ff11117208 */ /* 0x000fe40001800000 */
[----:B------:R-:W-:-:S02]  /*0360*/  FSEL R2, R2, RZ, P2 ;  /* 0x000000ff02027208 */ /* 0x000fc40001000000 */
[----:B------:R-:W-:Y:S02]  /*0370*/  FSETP.GTU.AND P1, PT, R5, RZ, PT ;  /* 0x000000ff0500720b */ /* 0x000fe40003f2c000 */
[----:B------:R-:W-:Y:S02]  /*0380*/  FSETP.GTU.AND P5, PT, R19, RZ, PT ;  /* 0x000000ff1300720b */ /* 0x000fe40003fac000 */
[----:B------:R-:W-:Y:S02]  /*0390*/  FSETP.GTU.AND P4, PT, R18, RZ, PT ;  /* 0x000000ff1200720b */ /* 0x000fe40003f8c000 */
[----:B------:R-:W-:Y:S02]  /*03a0*/  FSETP.GTU.AND P3, PT, R17, RZ, PT ;  /* 0x000000ff1100720b */ /* 0x000fe40003f6c000 */
[----:B------:R-:W-:Y:S02]  /*03b0*/  FSETP.GTU.AND P2, PT, R2, RZ, PT ;  /* 0x000000ff0200720b */ /* 0x000fe40003f4c000 */
[----:B------:R-:W-:-:S02]  /*03c0*/  PRMT R4, R4, 0x3340, R3 ;  /* 0x0000334004047816 */ /* 0x000fc40000000003 */
[----:B------:R-:W-:Y:S02]  /*03d0*/  SEL R2, RZ, 0x1, P1 ;  /* 0x00000001ff027807 */ /* 0x000fe40000800000 */
[----:B------:R-:W-:Y:S02]  /*03e0*/  SEL R3, RZ, 0x1, P0 ;  /* 0x00000001ff037807 */ /* 0x000fe40000000000 */
[----:B------:R-:W-:Y:S02]  /*03f0*/  SEL R6, RZ, 0x1, P5 ;  /* 0x00000001ff067807 */ /* 0x000fe40002800000 */
[----:B------:R-:W-:Y:S02]  /*0400*/  SEL R7, RZ, 0x1, P4 ;  /* 0x00000001ff077807 */ /* 0x000fe40002000000 */
[----:B------:R-:W-:Y:S02]  /*0410*/  SEL R8, RZ, 0x1, P3 ;  /* 0x00000001ff087807 */ /* 0x000fe40001800000 */
[----:B------:R-:W-:-:S02]  /*0420*/  SEL R9, RZ, 0x1, P2 ;  /* 0x00000001ff097807 */ /* 0x000fc40001000000 */
[----:B------:R-:W-:Y:S02]  /*0430*/  PRMT R5, R3, 0x3340, R2 ;  /* 0x0000334003057816 */ /* 0x000fe40000000002 */
[----:B------:R-:W-:Y:S02]  /*0440*/  IADD3 R2, P0, R0, UR6, RZ ;  /* 0x0000000600027c10 */ /* 0x000fe4000ff1e0ff */
[----:B------:R-:W-:Y:S02]  /*0450*/  PRMT R6, R7, 0x3340, R6 ;  /* 0x0000334007067816 */ /* 0x000fe40000000006 */
[----:B------:R-:W-:Y:S02]  /*0460*/  PRMT R9, R9, 0x3340, R8 ;  /* 0x0000334009097816 */ /* 0x000fe40000000008 */
[----:B------:R-:W-:Y:S02]  /*0470*/  PRMT R4, R5, 0x5410, R4 ;  /* 0x0000541005047816 */ /* 0x000fe40000000004 */
[----:B------:R-:W-:-:S02]  /*0480*/  LEA.HI.X.SX32 R3, R0, UR7, 0x1, P0 ;  /* 0x0000000700037c11 */ /* 0x000fc400080f0eff */
[----:B------:R-:W-:-:S05]  /*0490*/  PRMT R5, R9, 0x5410, R6 ;  /* 0x0000541009057816 */ /* 0x000fca0000000006 */
[----:B------:R-:W-:Y:S01]  /*04a0*/  STG.E.64 desc[UR4][R2.64], R4 ;  /* 0x0000000402007986 */ /* 0x000fe2000c101b04 */
[----:B------:R-:W-:Y:S05]  /*04b0*/  EXIT ;  /* 0x000000000000794d */ /* 0x000fea0003800000 */
.L_x_0:
[----:B------:R-:W-:-:S00]  /*04c0*/  BRA `(.L_x_0) ;  /* 0xfffffffc00fc7947 */ /* 0x000fc0000383ffff */
[----:B------:R-:W-:-:S00]  /*04d0*/  NOP ;  /* 0x0000000000007918 */ /* 0x000fc00000000000 */
        /* <DEDUP_REMOVED lines=10> */
.L_x_1:


//--------------------- .nv.constant0.triton_poi_fused_convolution_relu_threshold_backward_7 --------------------------
	.section	.nv.constant0.triton_poi_fused_convolution_relu_threshold_backward_7,"a",@progbits
	.sectionflags	@""
	.align	4
.nv.constant0.triton_poi_fused_convolution_relu_threshold_backward_7:
	.zero		556
